	.headerflags	@"EF_CUDA_TEXMODE_UNIFIED EF_CUDA_64BIT_ADDRESS EF_CUDA_ACCELERATORS EF_CUDA_SM90 EF_CUDA_VIRTUAL_SM(EF_CUDA_SM90)"
	.elftype	@"ET_EXEC"


//--------------------- .nv.info                  --------------------------
	.section	.nv.info,"",@"SHT_CUDA_INFO"
	.align	4


	//----- nvinfo : EIATTR_REGCOUNT
	.align		4
        /*0000*/ 	.byte	0x04, 0x2f
        /*0002*/ 	.short	(.L_1 - .L_0)
	.align		4
.L_0:
        /*0004*/ 	.word	index@(triton_poi_fused_add_div_mul_20)
        /*0008*/ 	.word	0x0000001e


	//----- nvinfo : EIATTR_MIN_STACK_SIZE
	.align		4
.L_1:
        /*000c*/ 	.byte	0x04, 0x12
        /*000e*/ 	.short	(.L_3 - .L_2)
	.align		4
.L_2:
        /*0010*/ 	.word	index@(triton_poi_fused_add_div_mul_20)
        /*0014*/ 	.word	0x00000000


	//----- nvinfo : EIATTR_FRAME_SIZE
	.align		4
.L_3:
        /*0018*/ 	.byte	0x04, 0x11
        /*001a*/ 	.short	(.L_5 - .L_4)
	.align		4
.L_4:
        /*001c*/ 	.word	index@(triton_poi_fused_add_div_mul_20)
        /*0020*/ 	.word	0x00000000


	//----- nvinfo : EIATTR_MIN_STACK_SIZE
	.align		4
.L_5:
        /*0024*/ 	.byte	0x04, 0x12
        /*0026*/ 	.short	(.L_7 - .L_6)
	.align		4
.L_6:
        /*0028*/ 	.word	index@(triton_poi_fused_add_div_mul_20)
        /*002c*/ 	.word	0x00000000
.L_7:


//--------------------- .nv.info.triton_poi_fused_add_div_mul_20 --------------------------
	.section	.nv.info.triton_poi_fused_add_div_mul_20,"",@"SHT_CUDA_INFO"
	.sectionflags	@""
	.align	4


	//----- nvinfo : EIATTR_CUDA_API_VERSION
	.align		4
        /*0000*/ 	.byte	0x04, 0x37
        /*0002*/ 	.short	(.L_9 - .L_8)
.L_8:
        /*0004*/ 	.word	0x0000007c


	//----- nvinfo : EIATTR_KPARAM_INFO
	.align		4
.L_9:
        /*0008*/ 	.byte	0x04, 0x17
        /*000a*/ 	.short	(.L_11 - .L_10)
.L_10:
        /*000c*/ 	.word	0x00000000
        /*0010*/ 	.short	0x0005
        /*0012*/ 	.short	0x0028
        /*0014*/ 	.byte	0x00, 0xf0, 0x11, 0x00


	//----- nvinfo : EIATTR_KPARAM_INFO
	.align		4
.L_11:
        /*0018*/ 	.byte	0x04, 0x17
        /*001a*/ 	.short	(.L_13 - .L_12)
.L_12:
        /*001c*/ 	.word	0x00000000
        /*0020*/ 	.short	0x0004
        /*0022*/ 	.short	0x0020
        /*0024*/ 	.byte	0x00, 0xf4, 0x21, 0x00


	//----- nvinfo : EIATTR_KPARAM_INFO
	.align		4
.L_13:
        /*0028*/ 	.byte	0x04, 0x17
        /*002a*/ 	.short	(.L_15 - .L_14)
.L_14:
        /*002c*/ 	.word	0x00000000
        /*0030*/ 	.short	0x0003
        /*0032*/ 	.short	0x0018
        /*0034*/ 	.byte	0x00, 0xf4, 0x21, 0x00


	//----- nvinfo : EIATTR_KPARAM_INFO
	.align		4
.L_15:
        /*0038*/ 	.byte	0x04, 0x17
        /*003a*/ 	.short	(.L_17 - .L_16)
.L_16:
        /*003c*/ 	.word	0x00000000
        /*0040*/ 	.short	0x0002
        /*0042*/ 	.short	0x0010
        /*0044*/ 	.byte	0x00, 0xf4, 0x21, 0x00


	//----- nvinfo : EIATTR_KPARAM_INFO
	.align		4
.L_17:
        /*0048*/ 	.byte	0x04, 0x17
        /*004a*/ 	.short	(.L_19 - .L_18)
.L_18:
        /*004c*/ 	.word	0x00000000
        /*0050*/ 	.short	0x0001
        /*0052*/ 	.short	0x0008
        /*0054*/ 	.byte	0x00, 0xf4, 0x21, 0x00


	//----- nvinfo : EIATTR_KPARAM_INFO
	.align		4
.L_19:
        /*0058*/ 	.byte	0x04, 0x17
        /*005a*/ 	.short	(.L_21 - .L_20)
.L_20:
        /*005c*/ 	.word	0x00000000
        /*0060*/ 	.short	0x0000
        /*0062*/ 	.short	0x0000
        /*0064*/ 	.byte	0x00, 0xf4, 0x21, 0x00


	//----- nvinfo : EIATTR_SPARSE_MMA_MASK
	.align		4
.L_21:
        /*0068*/ 	.byte	0x03, 0x50
        /*006a*/ 	.short	0x0000


	//----- nvinfo : EIATTR_MAXREG_COUNT
	.align		4
        /*006c*/ 	.byte	0x03, 0x1b
        /*006e*/ 	.short	0x00ff


	//----- nvinfo : EIATTR_EXIT_INSTR_OFFSETS
	.align		4
        /*0070*/ 	.byte	0x04, 0x1c
        /*0072*/ 	.short	(.L_23 - .L_22)


	//   ....[0]....
.L_22:
        /*0074*/ 	.word	0x00000850


	//----- nvinfo : EIATTR_REQNTID
	.align		4
.L_23:
        /*0078*/ 	.byte	0x04, 0x10
        /*007a*/ 	.short	(.L_25 - .L_24)
.L_24:
        /*007c*/ 	.word	0x00000080
        /*0080*/ 	.word	0x00000001
        /*0084*/ 	.word	0x00000001


	//----- nvinfo : EIATTR_CBANK_PARAM_SIZE
	.align		4
.L_25:
        /*0088*/ 	.byte	0x03, 0x19
        /*008a*/ 	.short	0x002c


	//----- nvinfo : EIATTR_PARAM_CBANK
	.align		4
        /*008c*/ 	.byte	0x04, 0x0a
        /*008e*/ 	.short	(.L_27 - .L_26)
	.align		4
.L_26:
        /*0090*/ 	.word	index@(.nv.constant0.triton_poi_fused_add_div_mul_20)
        /*0094*/ 	.short	0x0210
        /*0096*/ 	.short	0x002c


	//----- nvinfo : EIATTR_SW_WAR
	.align		4
.L_27:
        /*0098*/ 	.byte	0x04, 0x36
        /*009a*/ 	.short	(.L_29 - .L_28)
.L_28:
        /*009c*/ 	.word	0x00000008
.L_29:


//--------------------- .nv.callgraph             --------------------------
	.section	.nv.callgraph,"",@"SHT_CUDA_CALLGRAPH"
	.align	4
	.sectionentsize	8
	.align		4
        /*0000*/ 	.word	0x00000000
	.align		4
        /*0004*/ 	.word	0xffffffff
	.align		4
        /*0008*/ 	.word	0x00000000
	.align		4
        /*000c*/ 	.word	0xfffffffe
	.align		4
        /*0010*/ 	.word	0x00000000
	.align		4
        /*0014*/ 	.word	0xfffffffd
	.align		4
        /*0018*/ 	.word	0x00000000
	.align		4
        /*001c*/ 	.word	0xfffffffc


//--------------------- .text.triton_poi_fused_add_div_mul_20 --------------------------
	.section	.text.triton_poi_fused_add_div_mul_20,"ax",@progbits
	.align	128
        .global         triton_poi_fused_add_div_mul_20
        .type           triton_poi_fused_add_div_mul_20,@function
        .size           triton_poi_fused_add_div_mul_20,(.L_x_1 - triton_poi_fused_add_div_mul_20)
        .other          triton_poi_fused_add_div_mul_20,@"STO_CUDA_ENTRY STV_DEFAULT"
triton_poi_fused_add_div_mul_20:
.text.triton_poi_fused_add_div_mul_20:
[----:B------:R-:W-:Y:S01]  /*0000*/  LDC R1, c[0x0][0x28] ;  /* 0x00000a00ff017b82 */ /* 0x000fe20000000800 */
[----:B------:R-:W1:Y:S07]  /*0010*/  S2R R0, SR_TID.X ;  /* 0x0000000000007919 */ /* 0x000e6e0000002100 */
[----:B------:R-:W2:Y:S01]  /*0020*/  LDC.64 R4, c[0x0][0x218] ;  /* 0x00008600ff047b82 */ /* 0x000ea20000000a00 */
[----:B------:R-:W-:Y:S01]  /*0030*/  ULDC.64 UR4, c[0x0][0x208] ;  /* 0x0000820000047ab9 */ /* 0x000fe20000000a00 */
[----:B------:R-:W3:Y:S06]  /*0040*/  S2R R7, SR_CTAID.X ;  /* 0x0000000000077919 */ /* 0x000eec0000002500 */
[----:B------:R-:W4:Y:S01]  /*0050*/  LDC.64 R22, c[0x0][0x220] ;  /* 0x00008800ff167b82 */ /* 0x000f220000000a00 */
[----:B-1----:R-:W-:-:S04]  /*0060*/  SHF.L.U32 R0, R0, 0x2, RZ ;  /* 0x0000000200007819 */ /* 0x002fc800000006ff */
[----:B------:R-:W-:-:S04]  /*0070*/  LOP3.LUT R0, R0, 0x1fc, RZ, 0xc0, !PT ;  /* 0x000001fc00007812 */ /* 0x000fc800078ec0ff */
[----:B---3--:R-:W-:Y:S02]  /*0080*/  LEA R3, R7, R0, 0xa ;  /* 0x0000000007037211 */ /* 0x008fe400078e50ff */
[----:B------:R-:W-:Y:S02]  /*0090*/  SHF.R.S32.HI R0, RZ, 0x15, R7 ;  /* 0x00000015ff007819 */ /* 0x000fe40000011407 */
[----:B------:R-:W-:Y:S02]  /*00a0*/  SHF.R.S32.HI R2, RZ, 0x1f, R3 ;  /* 0x0000001fff027819 */ /* 0x000fe40000011403 */
[----:B------:R-:W-:Y:S02]  /*00b0*/  SGXT R0, R0, 0x1 ;  /* 0x000000010000781a */ /* 0x000fe40000000200 */
[-C--:B------:R-:W-:Y:S02]  /*00c0*/  LEA.HI R2, R2, R3.reuse, RZ, 0x6 ;  /* 0x0000000302027211 */ /* 0x080fe400078f30ff */
[----:B------:R-:W-:-:S02]  /*00d0*/  LEA.HI R7, R0, R3, RZ, 0xf ;  /* 0x0000000300077211 */ /* 0x000fc400078f78ff */
[----:B------:R-:W-:Y:S02]  /*00e0*/  LOP3.LUT R6, R2, 0xffffffc0, RZ, 0xc0, !PT ;  /* 0xffffffc002067812 */ /* 0x000fe400078ec0ff */
[----:B------:R-:W-:Y:S02]  /*00f0*/  SHF.R.S32.HI R7, RZ, 0xf, R7 ;  /* 0x0000000fff077819 */ /* 0x000fe40000011407 */
[----:B------:R-:W-:Y:S02]  /*0100*/  IADD3 R8, R3, -R6, RZ ;  /* 0x8000000603087210 */ /* 0x000fe40007ffe0ff */
[----:B------:R-:W-:Y:S02]  /*0110*/  IADD3 R21, R3, 0x200, RZ ;  /* 0x0000020003157810 */ /* 0x000fe40007ffe0ff */
[----:B------:R-:W-:-:S05]  /*0120*/  LEA R7, R7, R8, 0x6 ;  /* 0x0000000807077211 */ /* 0x000fca00078e30ff */
[----:B--2---:R-:W-:Y:S02]  /*0130*/  IMAD.WIDE R12, R7, 0x4, R4 ;  /* 0x00000004070c7825 */ /* 0x004fe400078e0204 */
[----:B------:R-:W1:Y:S01]  /*0140*/  LDC.64 R6, c[0x0][0x210] ;  /* 0x00008400ff067b82 */ /* 0x000e620000000a00 */
[----:B------:R-:W-:-:S03]  /*0150*/  LEA.HI R9, R0, R21, RZ, 0xf ;  /* 0x0000001500097211 */ /* 0x000fc600078f78ff */
[----:B------:R-:W2:Y:S01]  /*0160*/  LDG.E.EL.128 R12, desc[UR4][R12.64] ;  /* 0x000000040c0c7981 */ /* 0x000ea2000c2e1d00 */
[----:B------:R-:W-:-:S04]  /*0170*/  SHF.R.S32.HI R9, RZ, 0xf, R9 ;  /* 0x0000000fff097819 */ /* 0x000fc80000011409 */
[----:B------:R-:W-:-:S05]  /*0180*/  LEA R9, R9, R8, 0x6 ;  /* 0x0000000809097211 */ /* 0x000fca00078e30ff */
[----:B------:R-:W-:-:S06]  /*0190*/  IMAD.WIDE R16, R9, 0x4, R4 ;  /* 0x0000000409107825 */ /* 0x000fcc00078e0204 */
[----:B------:R-:W3:Y:S01]  /*01a0*/  LDG.E.EL.128 R16, desc[UR4][R16.64] ;  /* 0x0000000410107981 */ /* 0x000ee2000c2e1d00 */
[----:B-1----:R-:W-:-:S05]  /*01b0*/  IMAD.WIDE R24, R3, 0x4, R6 ;  /* 0x0000000403187825 */ /* 0x002fca00078e0206 */
[----:B------:R-:W5:Y:S04]  /*01c0*/  LDG.E.128 R8, desc[UR4][R24.64] ;  /* 0x0000000418087981 */ /* 0x000f68000c1e1d00 */
[----:B------:R1:W5:Y:S01]  /*01d0*/  LDG.E.128 R4, desc[UR4][R24.64+0x800] ;  /* 0x0008000418047981 */ /* 0x000362000c1e1d00 */
[----:B------:R-:W-:Y:S02]  /*01e0*/  LEA.HI R21, R0, R21, RZ, 0x6 ;  /* 0x0000001500157211 */ /* 0x000fe400078f30ff */
[--C-:B------:R-:W-:Y:S02]  /*01f0*/  SHF.R.S32.HI R0, RZ, 0x6, R2.reuse ;  /* 0x00000006ff007819 */ /* 0x100fe40000011402 */
[----:B------:R-:W-:Y:S02]  /*0200*/  SHF.R.S32.HI R27, RZ, 0x1f, R2 ;  /* 0x0000001fff1b7819 */ /* 0x000fe40000011402 */
[----:B------:R-:W-:-:S02]  /*0210*/  SHF.R.S32.HI R2, RZ, 0x6, R21 ;  /* 0x00000006ff027819 */ /* 0x000fc40000011415 */
[----:B------:R-:W-:Y:S02]  /*0220*/  SHF.R.S32.HI R21, RZ, 0x1f, R21 ;  /* 0x0000001fff157819 */ /* 0x000fe40000011415 */
[----:B------:R-:W-:Y:S02]  /*0230*/  LEA.HI R27, R27, R0, RZ, 0x9 ;  /* 0x000000001b1b7211 */ /* 0x000fe400078f48ff */
[----:B------:R-:W-:Y:S02]  /*0240*/  LEA.HI R20, R21, R2, RZ, 0x9 ;  /* 0x0000000215147211 */ /* 0x000fe400078f48ff */
[----:B------:R-:W-:Y:S02]  /*0250*/  LOP3.LUT R27, R27, 0xfffffe00, RZ, 0xc0, !PT ;  /* 0xfffffe001b1b7812 */ /* 0x000fe400078ec0ff */
[----:B-1----:R-:W-:Y:S02]  /*0260*/  LOP3.LUT R25, R20, 0xfffffe00, RZ, 0xc0, !PT ;  /* 0xfffffe0014197812 */ /* 0x002fe400078ec0ff */
[----:B------:R-:W-:-:S02]  /*0270*/  IADD3 R21, R0, -R27, RZ ;  /* 0x8000001b00157210 */ /* 0x000fc40007ffe0ff */
[----:B------:R-:W-:-:S03]  /*0280*/  IADD3 R25, R2, -R25, RZ ;  /* 0x8000001902197210 */ /* 0x000fc60007ffe0ff */
[----:B----4-:R-:W-:-:S04]  /*0290*/  IMAD.WIDE R20, R21, 0x4, R22 ;  /* 0x0000000415147825 */ /* 0x010fc800078e0216 */
[----:B------:R-:W-:Y:S01]  /*02a0*/  IMAD.WIDE R22, R25, 0x4, R22 ;  /* 0x0000000419167825 */ /* 0x000fe200078e0216 */
[----:B------:R1:W4:Y:S04]  /*02b0*/  LDG.E.EL R2, desc[UR4][R20.64] ;  /* 0x0000000414027981 */ /* 0x000328000c2e1900 */
[----:B------:R1:W4:Y:S01]  /*02c0*/  LDG.E.EL R0, desc[UR4][R22.64] ;  /* 0x0000000416007981 */ /* 0x000322000c2e1900 */
[----:B--2---:R-:W-:Y:S01]  /*02d0*/  FADD R15, R15, 1.00000001335143196e-10 ;  /* 0x2edbe6ff0f0f7421 */ /* 0x004fe20000000000 */
[----:B------:R-:W-:Y:S01]  /*02e0*/  FADD R12, R12, 1.00000001335143196e-10 ;  /* 0x2edbe6ff0c0c7421 */ /* 0x000fe20000000000 */
[----:B------:R-:W-:Y:S01]  /*02f0*/  FADD R14, R14, 1.00000001335143196e-10 ;  /* 0x2edbe6ff0e0e7421 */ /* 0x000fe20000000000 */
[----:B------:R-:W-:Y:S02]  /*0300*/  FADD R13, R13, 1.00000001335143196e-10 ;  /* 0x2edbe6ff0d0d7421 */ /* 0x000fe40000000000 */
[----:B------:R-:W-:-:S02]  /*0310*/  FSETP.GT.AND P2, PT, |R15|, 8.50705917302346158658e+37, PT ;  /* 0x7e8000000f00780b */ /* 0x000fc40003f44200 */
[----:B------:R-:W-:Y:S02]  /*0320*/  FSETP.GEU.AND P3, PT, |R15|, 1.175494350822287508e-38, PT ;  /* 0x008000000f00780b */ /* 0x000fe40003f6e200 */
[----:B------:R-:W-:Y:S02]  /*0330*/  FSETP.GT.AND P4, PT, |R12|, 8.50705917302346158658e+37, PT ;  /* 0x7e8000000c00780b */ /* 0x000fe40003f84200 */
[----:B------:R-:W-:Y:S02]  /*0340*/  FSETP.GT.AND P1, PT, |R14|, 8.50705917302346158658e+37, PT ;  /* 0x7e8000000e00780b */ /* 0x000fe40003f24200 */
[----:B------:R-:W-:Y:S02]  /*0350*/  FSETP.GT.AND P6, PT, |R13|, 8.50705917302346158658e+37, PT ;  /* 0x7e8000000d00780b */ /* 0x000fe40003fc4200 */
[----:B------:R-:W-:Y:S01]  /*0360*/  FSETP.GEU.AND P5, PT, |R12|, 1.175494350822287508e-38, PT ;  /* 0x008000000c00780b */ /* 0x000fe20003fae200 */
[----:B---3--:R-:W-:Y:S01]  /*0370*/  FADD R25, R19, 1.00000001335143196e-10 ;  /* 0x2edbe6ff13197421 */ /* 0x008fe20000000000 */
[----:B------:R-:W-:Y:S01]  /*0380*/  FSETP.GEU.AND P0, PT, |R13|, 1.175494350822287508e-38, PT ;  /* 0x008000000d00780b */ /* 0x000fe20003f0e200 */
[----:B------:R-:W-:Y:S01]  /*0390*/  @P2 FMUL R15, R15, 0.25 ;  /* 0x3e8000000f0f2820 */ /* 0x000fe20000400000 */
[----:B------:R-:W-:Y:S01]  /*03a0*/  FADD R24, R16, 1.00000001335143196e-10 ;  /* 0x2edbe6ff10187421 */ /* 0x000fe20000000000 */
[----:B------:R-:W-:Y:S01]  /*03b0*/  FADD R16, R17, 1.00000001335143196e-10 ;  /* 0x2edbe6ff11107421 */ /* 0x000fe20000000000 */
[----:B------:R-:W-:Y:S01]  /*03c0*/  FADD R19, R18, 1.00000001335143196e-10 ;  /* 0x2edbe6ff12137421 */ /* 0x000fe20000000000 */
[----:B------:R-:W-:Y:S01]  /*03d0*/  @!P3 FMUL R15, R15, 16777216 ;  /* 0x4b8000000f0fb820 */ /* 0x000fe20000400000 */
[----:B------:R-:W-:Y:S01]  /*03e0*/  @P4 FMUL R12, R12, 0.25 ;  /* 0x3e8000000c0c4820 */ /* 0x000fe20000400000 */
[----:B-----5:R-:W-:Y:S01]  /*03f0*/  @P2 FMUL R11, R11, 0.25 ;  /* 0x3e8000000b0b2820 */ /* 0x020fe20000400000 */
[----:B------:R-:W-:Y:S01]  /*0400*/  FSETP.GEU.AND P2, PT, |R14|, 1.175494350822287508e-38, PT ;  /* 0x008000000e00780b */ /* 0x000fe20003f4e200 */
[----:B------:R-:W-:Y:S01]  /*0410*/  @P4 FMUL R8, R8, 0.25 ;  /* 0x3e80000008084820 */ /* 0x000fe20000400000 */
[----:B------:R-:W-:Y:S01]  /*0420*/  @P1 FMUL R14, R14, 0.25 ;  /* 0x3e8000000e0e1820 */ /* 0x000fe20000400000 */
[----:B------:R-:W-:Y:S01]  /*0430*/  @!P3 FMUL R11, R11, 16777216 ;  /* 0x4b8000000b0bb820 */ /* 0x000fe20000400000 */
[----:B------:R-:W-:Y:S01]  /*0440*/  FSETP.GT.AND P3, PT, |R25|, 8.50705917302346158658e+37, PT ;  /* 0x7e8000001900780b */ /* 0x000fe20003f64200 */
[----:B------:R-:W-:Y:S01]  /*0450*/  @P1 FMUL R10, R10, 0.25 ;  /* 0x3e8000000a0a1820 */ /* 0x000fe20000400000 */
[----:B------:R-:W-:Y:S01]  /*0460*/  @P6 FMUL R13, R13, 0.25 ;  /* 0x3e8000000d0d6820 */ /* 0x000fe20000400000 */
[----:B------:R-:W-:Y:S01]  /*0470*/  @P6 FMUL R9, R9, 0.25 ;  /* 0x3e80000009096820 */ /* 0x000fe20000400000 */
[----:B------:R-:W-:Y:S01]  /*0480*/  @!P5 FMUL R12, R12, 16777216 ;  /* 0x4b8000000c0cd820 */ /* 0x000fe20000400000 */
[----:B------:R-:W-:Y:S01]  /*0490*/  @!P5 FMUL R8, R8, 16777216 ;  /* 0x4b8000000808d820 */ /* 0x000fe20000400000 */
[----:B------:R-:W-:Y:S01]  /*04a0*/  FSETP.GT.AND P5, PT, |R19|, 8.50705917302346158658e+37, PT ;  /* 0x7e8000001300780b */ /* 0x000fe20003fa4200 */
[----:B------:R-:W-:Y:S01]  /*04b0*/  @!P0 FMUL R13, R13, 16777216 ;  /* 0x4b8000000d0d8820 */ /* 0x000fe20000400000 */
[----:B------:R-:W-:Y:S01]  /*04c0*/  @!P0 FMUL R9, R9, 16777216 ;  /* 0x4b80000009098820 */ /* 0x000fe20000400000 */
[----:B------:R-:W-:Y:S01]  /*04d0*/  @!P2 FMUL R14, R14, 16777216 ;  /* 0x4b8000000e0ea820 */ /* 0x000fe20000400000 */
[----:B------:R-:W-:Y:S01]  /*04e0*/  @!P2 FMUL R10, R10, 16777216 ;  /* 0x4b8000000a0aa820 */ /* 0x000fe20000400000 */
[----:B------:R-:W-:Y:S01]  /*04f0*/  FSETP.GT.AND P2, PT, |R16|, 8.50705917302346158658e+37, PT ;  /* 0x7e8000001000780b */ /* 0x000fe20003f44200 */
[----:B-1----:R-:W1:Y:S01]  /*0500*/  MUFU.RCP R20, R15 ;  /* 0x0000000f00147308 */ /* 0x002e620000001000 */
[C---:B------:R-:W-:Y:S01]  /*0510*/  FSETP.GEU.AND P4, PT, |R25|.reuse, 1.175494350822287508e-38, PT ;  /* 0x008000001900780b */ /* 0x040fe20003f8e200 */
[----:B------:R-:W-:Y:S01]  /*0520*/  @P3 FMUL R25, R25, 0.25 ;  /* 0x3e80000019193820 */ /* 0x000fe20000400000 */
[----:B------:R-:W-:Y:S01]  /*0530*/  FSETP.GT.AND P0, PT, |R24|, 8.50705917302346158658e+37, PT ;  /* 0x7e8000001800780b */ /* 0x000fe20003f04200 */
[----:B------:R-:W-:Y:S01]  /*0540*/  @P3 FMUL R7, R7, 0.25 ;  /* 0x3e80000007073820 */ /* 0x000fe20000400000 */
[----:B------:R-:W-:-:S02]  /*0550*/  FSETP.GEU.AND P6, PT, |R19|, 1.175494350822287508e-38, PT ;  /* 0x008000001300780b */ /* 0x000fc40003fce200 */
[----:B------:R-:W-:Y:S01]  /*0560*/  FSETP.GEU.AND P3, PT, |R16|, 1.175494350822287508e-38, PT ;  /* 0x008000001000780b */ /* 0x000fe20003f6e200 */
[----:B------:R-:W-:Y:S01]  /*0570*/  @P5 FMUL R19, R19, 0.25 ;  /* 0x3e80000013135820 */ /* 0x000fe20000400000 */
[----:B------:R-:W-:Y:S01]  /*0580*/  FSETP.GEU.AND P1, PT, |R24|, 1.175494350822287508e-38, PT ;  /* 0x008000001800780b */ /* 0x000fe20003f2e200 */
[----:B------:R-:W2:Y:S01]  /*0590*/  MUFU.RCP R21, R12 ;  /* 0x0000000c00157308 */ /* 0x000ea20000001000 */
[----:B------:R-:W-:Y:S01]  /*05a0*/  @P5 FMUL R6, R6, 0.25 ;  /* 0x3e80000006065820 */ /* 0x000fe20000400000 */
[----:B------:R-:W-:Y:S01]  /*05b0*/  @P2 FMUL R16, R16, 0.25 ;  /* 0x3e80000010102820 */ /* 0x000fe20000400000 */
[----:B------:R-:W-:Y:S01]  /*05c0*/  @P2 FMUL R5, R5, 0.25 ;  /* 0x3e80000005052820 */ /* 0x000fe20000400000 */
[----:B------:R-:W-:Y:S01]  /*05d0*/  @!P4 FMUL R25, R25, 16777216 ;  /* 0x4b8000001919c820 */ /* 0x000fe20000400000 */
[----:B------:R-:W-:Y:S01]  /*05e0*/  @!P4 FMUL R7, R7, 16777216 ;  /* 0x4b8000000707c820 */ /* 0x000fe20000400000 */
[----:B------:R-:W-:Y:S01]  /*05f0*/  @P0 FMUL R24, R24, 0.25 ;  /* 0x3e80000018180820 */ /* 0x000fe20000400000 */
[----:B------:R-:W-:Y:S01]  /*0600*/  @P0 FMUL R4, R4, 0.25 ;  /* 0x3e80000004040820 */ /* 0x000fe20000400000 */
[----:B0-----:R0:W3:Y:S01]  /*0610*/  MUFU.RCP R22, R13 ;  /* 0x0000000d00167308 */ /* 0x0010e20000001000 */
[----:B------:R-:W-:Y:S01]  /*0620*/  @!P6 FMUL R19, R19, 16777216 ;  /* 0x4b8000001313e820 */ /* 0x000fe20000400000 */
[----:B------:R-:W-:Y:S01]  /*0630*/  @!P3 FMUL R16, R16, 16777216 ;  /* 0x4b8000001010b820 */ /* 0x000fe20000400000 */
[----:B------:R-:W-:Y:S01]  /*0640*/  @!P6 FMUL R6, R6, 16777216 ;  /* 0x4b8000000606e820 */ /* 0x000fe20000400000 */
[----:B------:R-:W-:Y:S01]  /*0650*/  @!P1 FMUL R24, R24, 16777216 ;  /* 0x4b80000018189820 */ /* 0x000fe20000400000 */
[----:B------:R-:W-:Y:S01]  /*0660*/  @!P1 FMUL R4, R4, 16777216 ;  /* 0x4b80000004049820 */ /* 0x000fe20000400000 */
[----:B------:R-:W-:Y:S01]  /*0670*/  @!P3 FMUL R5, R5, 16777216 ;  /* 0x4b8000000505b820 */ /* 0x000fe20000400000 */
[----:B-1----:R-:W-:Y:S01]  /*0680*/  FMUL R11, R20, R11 ;  /* 0x0000000b140b7220 */ /* 0x002fe20000400000 */
[----:B------:R1:W5:Y:S01]  /*0690*/  MUFU.RCP R23, R14 ;  /* 0x0000000e00177308 */ /* 0x0003620000001000 */
[----:B0-----:R-:W0:Y:S01]  /*06a0*/  LDC.64 R12, c[0x0][0x230] ;  /* 0x00008c00ff0c7b82 */ /* 0x001e220000000a00 */
[----:B--2---:R-:W-:Y:S01]  /*06b0*/  FMUL R8, R21, R8 ;  /* 0x0000000815087220 */ /* 0x004fe20000400000 */
[----:B---3--:R-:W-:-:S05]  /*06c0*/  FMUL R9, R22, R9 ;  /* 0x0000000916097220 */ /* 0x008fca0000400000 */
[----:B------:R-:W2:Y:S01]  /*06d0*/  MUFU.RCP R18, R25 ;  /* 0x0000001900127308 */ /* 0x000ea20000001000 */
[----:B-1----:R-:W1:Y:S01]  /*06e0*/  LDC.64 R14, c[0x0][0x228] ;  /* 0x00008a00ff0e7b82 */ /* 0x002e620000000a00 */
[----:B-----5:R-:W-:-:S06]  /*06f0*/  FMUL R10, R23, R10 ;  /* 0x0000000a170a7220 */ /* 0x020fcc0000400000 */
[----:B------:R-:W3:Y:S01]  /*0700*/  MUFU.RCP R19, R19 ;  /* 0x0000001300137308 */ /* 0x000ee20000001000 */
[----:B--2---:R-:W-:-:S07]  /*0710*/  FMUL R7, R18, R7 ;  /* 0x0000000712077220 */ /* 0x004fce0000400000 */
[----:B------:R-:W2:Y:S01]  /*0720*/  MUFU.RCP R17, R24 ;  /* 0x0000001800117308 */ /* 0x000ea20000001000 */
[----:B0-----:R-:W-:-:S04]  /*0730*/  IMAD.WIDE R22, R3, 0x4, R12 ;  /* 0x0000000403167825 */ /* 0x001fc800078e020c */
[C---:B----4-:R-:W-:Y:S01]  /*0740*/  FMUL R12, R2.reuse, R8 ;  /* 0x00000008020c7220 */ /* 0x050fe20000400000 */
[----:B------:R-:W-:Y:S01]  /*0750*/  FMUL R13, R2, R9 ;  /* 0x00000009020d7220 */ /* 0x000fe20000400000 */
[----:B---3--:R-:W-:Y:S01]  /*0760*/  FMUL R6, R19, R6 ;  /* 0x0000000613067220 */ /* 0x008fe20000400000 */
[----:B------:R-:W0:Y:S01]  /*0770*/  MUFU.RCP R16, R16 ;  /* 0x0000001000107308 */ /* 0x000e220000001000 */
[----:B-1----:R-:W-:-:S04]  /*0780*/  IMAD.WIDE R20, R3, 0x4, R14 ;  /* 0x0000000403147825 */ /* 0x002fc800078e020e */
[C---:B------:R-:W-:Y:S01]  /*0790*/  FMUL R14, R2.reuse, R10 ;  /* 0x0000000a020e7220 */ /* 0x040fe20000400000 */
[----:B------:R-:W-:Y:S01]  /*07a0*/  FMUL R15, R2, R11 ;  /* 0x0000000b020f7220 */ /* 0x000fe20000400000 */
[C---:B------:R-:W-:Y:S01]  /*07b0*/  FMUL R18, R0.reuse, R6 ;  /* 0x0000000600127220 */ /* 0x040fe20000400000 */
[----:B------:R-:W-:Y:S01]  /*07c0*/  FMUL R19, R0, R7 ;  /* 0x0000000700137220 */ /* 0x000fe20000400000 */
[----:B------:R-:W-:Y:S01]  /*07d0*/  STG.E.128 desc[UR4][R20.64], R8 ;  /* 0x0000000814007986 */ /* 0x000fe2000c101d04 */
[----:B--2---:R-:W-:Y:S01]  /*07e0*/  FMUL R4, R17, R4 ;  /* 0x0000000411047220 */ /* 0x004fe20000400000 */
[----:B0-----:R-:W-:-:S03]  /*07f0*/  FMUL R5, R16, R5 ;  /* 0x0000000510057220 */ /* 0x001fc60000400000 */
[C---:B------:R-:W-:Y:S01]  /*0800*/  FMUL R16, R0.reuse, R4 ;  /* 0x0000000400107220 */ /* 0x040fe20000400000 */
[----:B------:R-:W-:Y:S01]  /*0810*/  FMUL R17, R0, R5 ;  /* 0x0000000500117220 */ /* 0x000fe20000400000 */
[----:B------:R-:W-:Y:S04]  /*0820*/  STG.E.128 desc[UR4][R20.64+0x800], R4 ;  /* 0x0008000414007986 */ /* 0x000fe8000c101d04 */
[----:B------:R-:W-:Y:S04]  /*0830*/  STG.E.128 desc[UR4][R22.64], R12 ;  /* 0x0000000c16007986 */ /* 0x000fe8000c101d04 */
[----:B------:R-:W-:Y:S01]  /*0840*/  STG.E.128 desc[UR4][R22.64+0x800], R16 ;  /* 0x0008001016007986 */ /* 0x000fe2000c101d04 */
[----:B------:R-:W-:Y:S05]  /*0850*/  EXIT ;  /* 0x000000000000794d */ /* 0x000fea0003800000 */
.L_x_0:
[----:B------:R-:W-:-:S00]  /*0860*/  BRA `(.L_x_0) ;  /* 0xfffffffc00fc7947 */ /* 0x000fc0000383ffff */
[----:B------:R-:W-:-:S00]  /*0870*/  NOP ;  /* 0x0000000000007918 */ /* 0x000fc00000000000 */
        /* <DEDUP_REMOVED lines=8> */
.L_x_1:


//--------------------- .nv.constant0.triton_poi_fused_add_div_mul_20 --------------------------
	.section	.nv.constant0.triton_poi_fused_add_div_mul_20,"a",@progbits
	.sectionflags	@""
	.align	4
.nv.constant0.triton_poi_fused_add_div_mul_20:
	.zero		572
